//
// Generated by NVIDIA NVVM Compiler
//
// Compiler Build ID: CL-36424714
// Cuda compilation tools, release 13.0, V13.0.88
// Based on NVVM 20.0.0
//

.version 9.0
.target sm_100
.address_size 64

	// .globl	_Z12calculate_pidPd

.visible .entry _Z12calculate_pidPd(
	.param .f64 _Z12calculate_pidPd_param_0,
	.param .u64 .ptr .align 1 _Z12calculate_pidPd_param_1
)
{
	.reg .pred 	%p<2>;
	.reg .b32 	%r<5>;
	.reg .b64 	%rd<5>;
	.reg .b64 	%fd<8>;

	ld.param.f64 	%fd1, [_Z12calculate_pidPd_param_0];
	ld.param.u64 	%rd1, [_Z12calculate_pidPd_param_1];
	mov.u32 	%r2, %ctaid.x;
	mov.u32 	%r3, %ntid.x;
	mov.u32 	%r4, %tid.x;
	mad.lo.s32 	%r1, %r2, %r3, %r4;
	setp.gt.s32 	%p1, %r1, 999999;
	@%p1 bra 	$L__BB0_2;
	cvt.rn.f64.s32 	%fd2, %r1;
	add.f64 	%fd3, %fd2, 0d3FE0000000000000;
	mul.f64 	%fd4, %fd1, %fd3;
	cvta.to.global.u64 	%rd2, %rd1;
	fma.rn.f64 	%fd5, %fd4, %fd4, 0d3FF0000000000000;
	mov.f64 	%fd6, 0d4010000000000000;
	div.rn.f64 	%fd7, %fd6, %fd5;
	mul.wide.s32 	%rd3, %r1, 8;
	add.s64 	%rd4, %rd2, %rd3;
	st.global.f64 	[%rd4], %fd7;
$L__BB0_2:
	ret;

}


// ===== COMPILED SASS (sm_100) =====

	.target	sm_100

	.elftype	@"ET_EXEC"


//--------------------- .note.nv.tkinfo           --------------------------
	.section	.note.nv.tkinfo,"",@"SHT_NOTE"
	.sectionflags	@"SHF_NOTE_NV_TKINFO"
	.tkinfo
        /*0018*/ 	.word	0x00000002
        /*0030*/ 	.string	""
        /*0030*/ 	.string	"ptxas"
        /*0030*/ 	.string	"Cuda compilation tools, release 13.0, V13.0.88"
        /*0030*/ 	.string	"Build cuda_13.0.r13.0/compiler.36424714_0"
        /*0030*/ 	.string	"-arch sm_100 -m 64 "



//--------------------- .note.nv.cuinfo           --------------------------
	.section	.note.nv.cuinfo,"",@"SHT_NOTE"
	.sectionflags	@"SHF_NOTE_NV_CUINFO"
        /*0018*/ 	.short	0x0002
        /*001a*/ 	.short	0x0064
        /*001c*/ 	.short	0x0082
	.zero		2


//--------------------- .nv.info                  --------------------------
	.section	.nv.info,"",@"SHT_CUDA_INFO"
	.align	4


	//----- nvinfo : EIATTR_REGCOUNT
	.align		4
        /*0000*/ 	.byte	0x04, 0x2f
        /*0002*/ 	.short	(.L_1 - .L_0)
	.align		4
.L_0:
        /*0004*/ 	.word	index@(_Z12calculate_pidPd)
        /*0008*/ 	.word	0x00000015


	//----- nvinfo : EIATTR_FRAME_SIZE
	.align		4
.L_1:
        /*000c*/ 	.byte	0x04, 0x11
        /*000e*/ 	.short	(.L_3 - .L_2)
	.align		4
.L_2:
        /*0010*/ 	.word	index@($__internal_0_$__cuda_sm20_div_rn_f64_full)
        /*0014*/ 	.word	0x00000000


	//----- nvinfo : EIATTR_FRAME_SIZE
	.align		4
.L_3:
        /*0018*/ 	.byte	0x04, 0x11
        /*001a*/ 	.short	(.L_5 - .L_4)
	.align		4
.L_4:
        /*001c*/ 	.word	index@(_Z12calculate_pidPd)
        /*0020*/ 	.word	0x00000000


	//----- nvinfo : EIATTR_MIN_STACK_SIZE
	.align		4
.L_5:
        /*0024*/ 	.byte	0x04, 0x12
        /*0026*/ 	.short	(.L_7 - .L_6)
	.align		4
.L_6:
        /*0028*/ 	.word	index@(_Z12calculate_pidPd)
        /*002c*/ 	.word	0x00000000
.L_7:


//--------------------- .nv.compat                --------------------------
	.section	.nv.compat,"",@"SHT_CUDA_COMPAT_INFO"
	.align	4
        /*0000*/ 	.byte	0x02, 0x09, 0x00, 0x00, 0x02, 0x02, 0x01, 0x00, 0x02, 0x05, 0x05, 0x00, 0x03, 0x07, 0x01, 0x01
        /*0010*/ 	.byte	0x02, 0x03, 0x00, 0x00, 0x02, 0x06, 0x01, 0x00, 0x04, 0x0b, 0x08, 0x00, 0x01, 0x00, 0x00, 0x00
        /*0020*/ 	.byte	0x00, 0x00, 0x00, 0x00


//--------------------- .nv.info._Z12calculate_pidPd --------------------------
	.section	.nv.info._Z12calculate_pidPd,"",@"SHT_CUDA_INFO"
	.sectionflags	@""
	.align	4


	//----- nvinfo : EIATTR_CUDA_API_VERSION
	.align		4
        /*0000*/ 	.byte	0x04, 0x37
        /*0002*/ 	.short	(.L_9 - .L_8)
.L_8:
        /*0004*/ 	.word	0x00000082


	//----- nvinfo : EIATTR_KPARAM_INFO
	.align		4
.L_9:
        /*0008*/ 	.byte	0x04, 0x17
        /*000a*/ 	.short	(.L_11 - .L_10)
.L_10:
        /*000c*/ 	.word	0x00000000
        /*0010*/ 	.short	0x0001
        /*0012*/ 	.short	0x0008
        /*0014*/ 	.byte	0x00, 0xf5, 0x21, 0x00


	//----- nvinfo : EIATTR_KPARAM_INFO
	.align		4
.L_11:
        /*0018*/ 	.byte	0x04, 0x17
        /*001a*/ 	.short	(.L_13 - .L_12)
.L_12:
        /*001c*/ 	.word	0x00000000
        /*0020*/ 	.short	0x0000
        /*0022*/ 	.short	0x0000
        /*0024*/ 	.byte	0x00, 0xf0, 0x21, 0x00


	//----- nvinfo : EIATTR_SPARSE_MMA_MASK
	.align		4
.L_13:
        /*0028*/ 	.byte	0x03, 0x50
        /*002a*/ 	.short	0x0000


	//----- nvinfo : EIATTR_MAXREG_COUNT
	.align		4
        /*002c*/ 	.byte	0x03, 0x1b
        /*002e*/ 	.short	0x00ff


	//----- nvinfo : EIATTR_MERCURY_ISA_VERSION
	.align		4
        /*0030*/ 	.byte	0x03, 0x5f
        /*0032*/ 	.short	0x0101


	//----- nvinfo : EIATTR_VRC_CTA_INIT_COUNT
	.align		4
        /*0034*/ 	.byte	0x02, 0x4a
	.zero		1
	.zero		1


	//----- nvinfo : EIATTR_EXIT_INSTR_OFFSETS
	.align		4
        /*0038*/ 	.byte	0x04, 0x1c
        /*003a*/ 	.short	(.L_15 - .L_14)


	//   ....[0]....
.L_14:
        /*003c*/ 	.word	0x00000060


	//   ....[1]....
        /*0040*/ 	.word	0x00000210


	//----- nvinfo : EIATTR_CRS_STACK_SIZE
	.align		4
.L_15:
        /*0044*/ 	.byte	0x04, 0x1e
        /*0046*/ 	.short	(.L_17 - .L_16)
.L_16:
        /*0048*/ 	.word	0x00000000


	//----- nvinfo : EIATTR_CBANK_PARAM_SIZE
	.align		4
.L_17:
        /*004c*/ 	.byte	0x03, 0x19
        /*004e*/ 	.short	0x0010


	//----- nvinfo : EIATTR_PARAM_CBANK
	.align		4
        /*0050*/ 	.byte	0x04, 0x0a
        /*0052*/ 	.short	(.L_19 - .L_18)
	.align		4
.L_18:
        /*0054*/ 	.word	index@(.nv.constant0._Z12calculate_pidPd)
        /*0058*/ 	.short	0x0380
        /*005a*/ 	.short	0x0010


	//----- nvinfo : EIATTR_SW_WAR
	.align		4
.L_19:
        /*005c*/ 	.byte	0x04, 0x36
        /*005e*/ 	.short	(.L_21 - .L_20)
.L_20:
        /*0060*/ 	.word	0x00000008
.L_21:


//--------------------- .nv.callgraph             --------------------------
	.section	.nv.callgraph,"",@"SHT_CUDA_CALLGRAPH"
	.align	4
	.sectionentsize	8
	.align		4
        /*0000*/ 	.word	0x00000000
	.align		4
        /*0004*/ 	.word	0xffffffff
	.align		4
        /*0008*/ 	.word	0x00000000
	.align		4
        /*000c*/ 	.word	0xfffffffe
	.align		4
        /*0010*/ 	.word	0x00000000
	.align		4
        /*0014*/ 	.word	0xfffffffd
	.align		4
        /*0018*/ 	.word	0x00000000
	.align		4
        /*001c*/ 	.word	0xfffffffc


//--------------------- .text._Z12calculate_pidPd --------------------------
	.section	.text._Z12calculate_pidPd,"ax",@progbits
	.align	128
        .global         _Z12calculate_pidPd
        .type           _Z12calculate_pidPd,@function
        .size           _Z12calculate_pidPd,(.L_x_7 - _Z12calculate_pidPd)
        .other          _Z12calculate_pidPd,@"STO_CUDA_ENTRY STV_DEFAULT"
_Z12calculate_pidPd:
.text._Z12calculate_pidPd:
[----:B------:R-:W-:Y:S01]  /*0000*/  LDC R1, c[0x0][0x37c] ;  /* 0x0000df00ff017b82 */ /* 0x000fe20000000800 */
[----:B------:R-:W0:Y:S07]  /*0010*/  S2R R3, SR_TID.X ;  /* 0x0000000000037919 */ /* 0x000e2e0000002100 */
[----:B------:R-:W0:Y:S08]  /*0020*/  S2UR UR4, SR_CTAID.X ;  /* 0x00000000000479c3 */ /* 0x000e300000002500 */
[----:B------:R-:W0:Y:S02]  /*0030*/  LDC R0, c[0x0][0x360] ;  /* 0x0000d800ff007b82 */ /* 0x000e240000000800 */
[----:B0-----:R-:W-:-:S05]  /*0040*/  IMAD R0, R0, UR4, R3 ;  /* 0x0000000400007c24 */ /* 0x001fca000f8e0203 */
[----:B------:R-:W-:-:S13]  /*0050*/  ISETP.GT.AND P0, PT, R0, 0xf423f, PT ;  /* 0x000f423f0000780c */ /* 0x000fda0003f04270 */
[----:B------:R-:W-:Y:S05]  /*0060*/  @P0 EXIT ;  /* 0x000000000000094d */ /* 0x000fea0003800000 */
[----:B------:R-:W0:Y:S01]  /*0070*/  I2F.F64 R2, R0 ;  /* 0x0000000000027312 */ /* 0x000e220000201c00 */
[----:B------:R-:W1:Y:S01]  /*0080*/  LDCU.64 UR4, c[0x0][0x380] ;  /* 0x00007000ff0477ac */ /* 0x000e620008000a00 */
[----:B------:R-:W-:Y:S01]  /*0090*/  BSSY.RECONVERGENT B0, `(.L_x_0) ;  /* 0x0000014000007945 */ /* 0x000fe20003800200 */
[----:B0-----:R-:W-:-:S08]  /*00a0*/  DADD R2, R2, 0.5 ;  /* 0x3fe0000002027429 */ /* 0x001fd00000000000 */
[----:B-1----:R-:W-:Y:S01]  /*00b0*/  DMUL R2, R2, UR4 ;  /* 0x0000000402027c28 */ /* 0x002fe20008000000 */
[----:B------:R-:W0:Y:S07]  /*00c0*/  LDCU.64 UR4, c[0x0][0x358] ;  /* 0x00006b00ff0477ac */ /* 0x000e2e0008000a00 */
[----:B------:R-:W-:Y:S01]  /*00d0*/  DFMA R4, R2, R2, 1 ;  /* 0x3ff000000204742b */ /* 0x000fe20000000002 */
[----:B------:R-:W-:-:S05]  /*00e0*/  IMAD.MOV.U32 R2, RZ, RZ, 0x1 ;  /* 0x00000001ff027424 */ /* 0x000fca00078e00ff */
[----:B------:R-:W1:Y:S02]  /*00f0*/  MUFU.RCP64H R3, R5 ;  /* 0x0000000500037308 */ /* 0x000e640000001800 */
[----:B-1----:R-:W-:-:S08]  /*0100*/  DFMA R6, -R4, R2, 1 ;  /* 0x3ff000000406742b */ /* 0x002fd00000000102 */
[----:B------:R-:W-:-:S08]  /*0110*/  DFMA R6, R6, R6, R6 ;  /* 0x000000060606722b */ /* 0x000fd00000000006 */
[----:B------:R-:W-:-:S08]  /*0120*/  DFMA R6, R2, R6, R2 ;  /* 0x000000060206722b */ /* 0x000fd00000000002 */
[----:B------:R-:W-:-:S08]  /*0130*/  DFMA R2, -R4, R6, 1 ;  /* 0x3ff000000402742b */ /* 0x000fd00000000106 */
[----:B------:R-:W-:-:S08]  /*0140*/  DFMA R2, R6, R2, R6 ;  /* 0x000000020602722b */ /* 0x000fd00000000006 */
[----:B------:R-:W-:-:S08]  /*0150*/  DMUL R6, R2, 4 ;  /* 0x4010000002067828 */ /* 0x000fd00000000000 */
[----:B------:R-:W-:-:S08]  /*0160*/  DFMA R8, -R4, R6, 4 ;  /* 0x401000000408742b */ /* 0x000fd00000000106 */
[----:B------:R-:W-:-:S10]  /*0170*/  DFMA R2, R2, R8, R6 ;  /* 0x000000080202722b */ /* 0x000fd40000000006 */
[----:B------:R-:W-:-:S05]  /*0180*/  FFMA R6, RZ, R5, R3 ;  /* 0x00000005ff067223 */ /* 0x000fca0000000003 */
[----:B------:R-:W-:-:S13]  /*0190*/  FSETP.GT.AND P0, PT, |R6|, 1.469367938527859385e-39, PT ;  /* 0x001000000600780b */ /* 0x000fda0003f04200 */
[----:B0-----:R-:W-:Y:S05]  /*01a0*/  @P0 BRA `(.L_x_1) ;  /* 0x0000000000080947 */ /* 0x001fea0003800000 */
[----:B------:R-:W-:-:S07]  /*01b0*/  MOV R6, 0x1d0 ;  /* 0x000001d000067802 */ /* 0x000fce0000000f00 */
[----:B------:R-:W-:Y:S05]  /*01c0*/  CALL.REL.NOINC `($__internal_0_$__cuda_sm20_div_rn_f64_full) ;  /* 0x0000000000147944 */ /* 0x000fea0003c00000 */
.L_x_1:
[----:B------:R-:W-:Y:S05]  /*01d0*/  BSYNC.RECONVERGENT B0 ;  /* 0x0000000000007941 */ /* 0x000fea0003800200 */
.L_x_0:
[----:B------:R-:W0:Y:S02]  /*01e0*/  LDC.64 R4, c[0x0][0x388] ;  /* 0x0000e200ff047b82 */ /* 0x000e240000000a00 */
[----:B0-----:R-:W-:-:S05]  /*01f0*/  IMAD.WIDE R4, R0, 0x8, R4 ;  /* 0x0000000800047825 */ /* 0x001fca00078e0204 */
[----:B------:R-:W-:Y:S01]  /*0200*/  STG.E.64 desc[UR4][R4.64], R2 ;  /* 0x0000000204007986 */ /* 0x000fe2000c101b04 */
[----:B------:R-:W-:Y:S05]  /*0210*/  EXIT ;  /* 0x000000000000794d */ /* 0x000fea0003800000 */
        .weak           $__internal_0_$__cuda_sm20_div_rn_f64_full
        .type           $__internal_0_$__cuda_sm20_div_rn_f64_full,@function
        .size           $__internal_0_$__cuda_sm20_div_rn_f64_full,(.L_x_7 - $__internal_0_$__cuda_sm20_div_rn_f64_full)
$__internal_0_$__cuda_sm20_div_rn_f64_full:
[C---:B------:R-:W-:Y:S01]  /*0220*/  FSETP.GEU.AND P0, PT, |R5|.reuse, 1.469367938527859385e-39, PT ;  /* 0x001000000500780b */ /* 0x040fe20003f0e200 */
[----:B------:R-:W-:Y:S01]  /*0230*/  IMAD.MOV.U32 R8, RZ, RZ, 0x1 ;  /* 0x00000001ff087424 */ /* 0x000fe200078e00ff */
[C---:B------:R-:W-:Y:S01]  /*0240*/  LOP3.LUT R2, R5.reuse, 0x800fffff, RZ, 0xc0, !PT ;  /* 0x800fffff05027812 */ /* 0x040fe200078ec0ff */
[----:B------:R-:W-:Y:S01]  /*0250*/  IMAD.MOV.U32 R17, RZ, RZ, 0x40100000 ;  /* 0x40100000ff117424 */ /* 0x000fe200078e00ff */
[----:B------:R-:W-:Y:S01]  /*0260*/  LOP3.LUT R14, R5, 0x7ff00000, RZ, 0xc0, !PT ;  /* 0x7ff00000050e7812 */ /* 0x000fe200078ec0ff */
[----:B------:R-:W-:Y:S01]  /*0270*/  IMAD.MOV.U32 R7, RZ, RZ, 0x1ca00000 ;  /* 0x1ca00000ff077424 */ /* 0x000fe200078e00ff */
[----:B------:R-:W-:Y:S01]  /*0280*/  LOP3.LUT R3, R2, 0x3ff00000, RZ, 0xfc, !PT ;  /* 0x3ff0000002037812 */ /* 0x000fe200078efcff */
[----:B------:R-:W-:Y:S01]  /*0290*/  IMAD.MOV.U32 R2, RZ, RZ, R4 ;  /* 0x000000ffff027224 */ /* 0x000fe200078e0004 */
[----:B------:R-:W-:Y:S01]  /*02a0*/  ISETP.LE.U32.AND P1, PT, R14, 0x40100000, PT ;  /* 0x401000000e00780c */ /* 0x000fe20003f23070 */
[----:B------:R-:W-:Y:S01]  /*02b0*/  IMAD.MOV.U32 R16, RZ, RZ, R14 ;  /* 0x000000ffff107224 */ /* 0x000fe200078e000e */
[----:B------:R-:W-:Y:S01]  /*02c0*/  BSSY.RECONVERGENT B1, `(.L_x_2) ;  /* 0x0000041000017945 */ /* 0x000fe20003800200 */
[----:B------:R-:W-:-:S02]  /*02d0*/  VIADD R18, R17, 0xffffffff ;  /* 0xffffffff11127836 */ /* 0x000fc40000000000 */
[----:B------:R-:W-:-:S06]  /*02e0*/  @!P0 DMUL R2, R4, 8.98846567431157953865e+307 ;  /* 0x7fe0000004028828 */ /* 0x000fcc0000000000 */
[----:B------:R-:W0:Y:S04]  /*02f0*/  MUFU.RCP64H R9, R3 ;  /* 0x0000000300097308 */ /* 0x000e280000001800 */
[----:B------:R-:W-:Y:S02]  /*0300*/  @!P0 LOP3.LUT R16, R3, 0x7ff00000, RZ, 0xc0, !PT ;  /* 0x7ff0000003108812 */ /* 0x000fe400078ec0ff */
[----:B------:R-:W-:-:S03]  /*0310*/  ISETP.GT.U32.AND P0, PT, R18, 0x7feffffe, PT ;  /* 0x7feffffe1200780c */ /* 0x000fc60003f04070 */
[----:B------:R-:W-:-:S05]  /*0320*/  VIADD R18, R16, 0xffffffff ;  /* 0xffffffff10127836 */ /* 0x000fca0000000000 */
[----:B------:R-:W-:Y:S01]  /*0330*/  ISETP.GT.U32.OR P0, PT, R18, 0x7feffffe, P0 ;  /* 0x7feffffe1200780c */ /* 0x000fe20000704470 */
[----:B0-----:R-:W-:-:S08]  /*0340*/  DFMA R10, R8, -R2, 1 ;  /* 0x3ff00000080a742b */ /* 0x001fd00000000802 */
[----:B------:R-:W-:-:S08]  /*0350*/  DFMA R10, R10, R10, R10 ;  /* 0x0000000a0a0a722b */ /* 0x000fd0000000000a */
[----:B------:R-:W-:-:S08]  /*0360*/  DFMA R10, R8, R10, R8 ;  /* 0x0000000a080a722b */ /* 0x000fd00000000008 */
[----:B------:R-:W-:-:S08]  /*0370*/  DFMA R8, R10, -R2, 1 ;  /* 0x3ff000000a08742b */ /* 0x000fd00000000802 */
[----:B------:R-:W-:Y:S01]  /*0380*/  DFMA R10, R10, R8, R10 ;  /* 0x000000080a0a722b */ /* 0x000fe2000000000a */
[----:B------:R-:W-:Y:S01]  /*0390*/  SEL R9, R7, 0x63400000, !P1 ;  /* 0x6340000007097807 */ /* 0x000fe20004800000 */
[----:B------:R-:W-:-:S06]  /*03a0*/  IMAD.MOV.U32 R8, RZ, RZ, RZ ;  /* 0x000000ffff087224 */ /* 0x000fcc00078e00ff */
[----:B------:R-:W-:-:S08]  /*03b0*/  DMUL R12, R10, R8 ;  /* 0x000000080a0c7228 */ /* 0x000fd00000000000 */
[----:B------:R-:W-:-:S08]  /*03c0*/  DFMA R14, R12, -R2, R8 ;  /* 0x800000020c0e722b */ /* 0x000fd00000000008 */
[----:B------:R-:W-:Y:S01]  /*03d0*/  DFMA R10, R10, R14, R12 ;  /* 0x0000000e0a0a722b */ /* 0x000fe2000000000c */
[----:B------:R-:W-:Y:S10]  /*03e0*/  @P0 BRA `(.L_x_3) ;  /* 0x0000000000740947 */ /* 0x000ff40003800000 */
[----:B------:R-:W-:Y:S01]  /*03f0*/  LOP3.LUT R14, R5, 0x7ff00000, RZ, 0xc0, !PT ;  /* 0x7ff00000050e7812 */ /* 0x000fe200078ec0ff */
[----:B------:R-:W-:-:S03]  /*0400*/  IMAD.MOV.U32 R12, RZ, RZ, 0x40100000 ;  /* 0x40100000ff0c7424 */ /* 0x000fc600078e00ff */
[----:B------:R-:W-:Y:S01]  /*0410*/  ISETP.LE.U32.AND P0, PT, R14, 0x40100000, PT ;  /* 0x401000000e00780c */ /* 0x000fe20003f03070 */
[----:B------:R-:W-:Y:S02]  /*0420*/  IMAD.MOV R13, RZ, RZ, -R14 ;  /* 0x000000ffff0d7224 */ /* 0x000fe400078e0a0e */
[----:B------:R-:W-:Y:S01]  /*0430*/  IMAD.MOV.U32 R14, RZ, RZ, RZ ;  /* 0x000000ffff0e7224 */ /* 0x000fe200078e00ff */
[----:B------:R-:W-:Y:S02]  /*0440*/  SEL R7, R7, 0x63400000, !P0 ;  /* 0x6340000007077807 */ /* 0x000fe40004000000 */
[----:B------:R-:W-:-:S04]  /*0450*/  VIADDMNMX R12, R13, R12, 0xb9600000, !PT ;  /* 0xb96000000d0c7446 */ /* 0x000fc8000780010c */
[----:B------:R-:W-:-:S05]  /*0460*/  VIMNMX R12, PT, PT, R12, 0x46a00000, PT ;  /* 0x46a000000c0c7848 */ /* 0x000fca0003fe0100 */
[----:B------:R-:W-:-:S04]  /*0470*/  IMAD.IADD R7, R12, 0x1, -R7 ;  /* 0x000000010c077824 */ /* 0x000fc800078e0a07 */
[----:B------:R-:W-:-:S06]  /*0480*/  VIADD R15, R7, 0x7fe00000 ;  /* 0x7fe00000070f7836 */ /* 0x000fcc0000000000 */
[----:B------:R-:W-:-:S10]  /*0490*/  DMUL R12, R10, R14 ;  /* 0x0000000e0a0c7228 */ /* 0x000fd40000000000 */
[----:B------:R-:W-:-:S13]  /*04a0*/  FSETP.GTU.AND P0, PT, |R13|, 1.469367938527859385e-39, PT ;  /* 0x001000000d00780b */ /* 0x000fda0003f0c200 */
[----:B------:R-:W-:Y:S05]  /*04b0*/  @P0 BRA `(.L_x_4) ;  /* 0x0000000000840947 */ /* 0x000fea0003800000 */
[----:B------:R-:W-:Y:S01]  /*04c0*/  DFMA R2, R10, -R2, R8 ;  /* 0x800000020a02722b */ /* 0x000fe20000000008 */
[----:B------:R-:W-:-:S09]  /*04d0*/  IMAD.MOV.U32 R14, RZ, RZ, RZ ;  /* 0x000000ffff0e7224 */ /* 0x000fd200078e00ff */
[C---:B------:R-:W-:Y:S02]  /*04e0*/  FSETP.NEU.AND P0, PT, R3.reuse, RZ, PT ;  /* 0x000000ff0300720b */ /* 0x040fe40003f0d000 */
[----:B------:R-:W-:-:S04]  /*04f0*/  LOP3.LUT R5, R3, 0x80000000, R5, 0x48, !PT ;  /* 0x8000000003057812 */ /* 0x000fc800078e4805 */
[----:B------:R-:W-:-:S07]  /*0500*/  LOP3.LUT R15, R5, R15, RZ, 0xfc, !PT ;  /* 0x0000000f050f7212 */ /* 0x000fce00078efcff */
[----:B------:R-:W-:Y:S05]  /*0510*/  @!P0 BRA `(.L_x_4) ;  /* 0x00000000006c8947 */ /* 0x000fea0003800000 */
[----:B------:R-:W-:Y:S01]  /*0520*/  IMAD.MOV R3, RZ, RZ, -R7 ;  /* 0x000000ffff037224 */ /* 0x000fe200078e0a07 */
[----:B------:R-:W-:Y:S01]  /*0530*/  IADD3 R7, PT, PT, -R7, -0x43300000, RZ ;  /* 0xbcd0000007077810 */ /* 0x000fe20007ffe1ff */
[----:B------:R-:W-:-:S06]  /*0540*/  IMAD.MOV.U32 R2, RZ, RZ, RZ ;  /* 0x000000ffff027224 */ /* 0x000fcc00078e00ff */
[----:B------:R-:W-:Y:S02]  /*0550*/  DFMA R2, R12, -R2, R10 ;  /* 0x800000020c02722b */ /* 0x000fe4000000000a */
[----:B------:R-:W-:-:S08]  /*0560*/  DMUL.RP R10, R10, R14 ;  /* 0x0000000e0a0a7228 */ /* 0x000fd00000008000 */
[----:B------:R-:W-:Y:S02]  /*0570*/  FSETP.NEU.AND P0, PT, |R3|, R7, PT ;  /* 0x000000070300720b */ /* 0x000fe40003f0d200 */
[----:B------:R-:W-:Y:S02]  /*0580*/  LOP3.LUT R5, R11, R5, RZ, 0x3c, !PT ;  /* 0x000000050b057212 */ /* 0x000fe400078e3cff */
[----:B------:R-:W-:Y:S02]  /*0590*/  FSEL R12, R10, R12, !P0 ;  /* 0x0000000c0a0c7208 */ /* 0x000fe40004000000 */
[----:B------:R-:W-:Y:S01]  /*05a0*/  FSEL R13, R5, R13, !P0 ;  /* 0x0000000d050d7208 */ /* 0x000fe20004000000 */
[----:B------:R-:W-:Y:S06]  /*05b0*/  BRA `(.L_x_4) ;  /* 0x0000000000447947 */ /* 0x000fec0003800000 */
.L_x_3:
[----:B------:R-:W-:-:S14]  /*05c0*/  DSETP.NAN.AND P0, PT, R4, R4, PT ;  /* 0x000000040400722a */ /* 0x000fdc0003f08000 */
[----:B------:R-:W-:Y:S05]  /*05d0*/  @P0 BRA `(.L_x_5) ;  /* 0x0000000000340947 */ /* 0x000fea0003800000 */
[----:B------:R-:W-:Y:S01]  /*05e0*/  ISETP.NE.AND P0, PT, R17, R16, PT ;  /* 0x000000101100720c */ /* 0x000fe20003f05270 */
[----:B------:R-:W-:Y:S02]  /*05f0*/  IMAD.MOV.U32 R12, RZ, RZ, 0x0 ;  /* 0x00000000ff0c7424 */ /* 0x000fe400078e00ff */
[----:B------:R-:W-:-:S10]  /*0600*/  IMAD.MOV.U32 R13, RZ, RZ, -0x80000 ;  /* 0xfff80000ff0d7424 */ /* 0x000fd400078e00ff */
[----:B------:R-:W-:Y:S05]  /*0610*/  @!P0 BRA `(.L_x_4) ;  /* 0x00000000002c8947 */ /* 0x000fea0003800000 */
[----:B------:R-:W-:Y:S02]  /*0620*/  ISETP.NE.AND P0, PT, R17, 0x7ff00000, PT ;  /* 0x7ff000001100780c */ /* 0x000fe40003f05270 */
[----:B------:R-:W-:Y:S02]  /*0630*/  LOP3.LUT R4, R5, 0x40100000, RZ, 0x3c, !PT ;  /* 0x4010000005047812 */ /* 0x000fe400078e3cff */
[----:B------:R-:W-:Y:S02]  /*0640*/  ISETP.EQ.OR P0, PT, R16, RZ, !P0 ;  /* 0x000000ff1000720c */ /* 0x000fe40004702670 */
[----:B------:R-:W-:-:S11]  /*0650*/  LOP3.LUT R13, R4, 0x80000000, RZ, 0xc0, !PT ;  /* 0x80000000040d7812 */ /* 0x000fd600078ec0ff */
[----:B------:R-:W-:Y:S01]  /*0660*/  @P0 LOP3.LUT R2, R13, 0x7ff00000, RZ, 0xfc, !PT ;  /* 0x7ff000000d020812 */ /* 0x000fe200078efcff */
[----:B------:R-:W-:Y:S02]  /*0670*/  @!P0 IMAD.MOV.U32 R12, RZ, RZ, RZ ;  /* 0x000000ffff0c8224 */ /* 0x000fe400078e00ff */
[----:B------:R-:W-:Y:S02]  /*0680*/  @P0 IMAD.MOV.U32 R12, RZ, RZ, RZ ;  /* 0x000000ffff0c0224 */ /* 0x000fe400078e00ff */
[----:B------:R-:W-:Y:S01]  /*0690*/  @P0 IMAD.MOV.U32 R13, RZ, RZ, R2 ;  /* 0x000000ffff0d0224 */ /* 0x000fe200078e0002 */
[----:B------:R-:W-:Y:S06]  /*06a0*/  BRA `(.L_x_4) ;  /* 0x0000000000087947 */ /* 0x000fec0003800000 */
.L_x_5:
[----:B------:R-:W-:Y:S01]  /*06b0*/  LOP3.LUT R13, R5, 0x80000, RZ, 0xfc, !PT ;  /* 0x00080000050d7812 */ /* 0x000fe200078efcff */
[----:B------:R-:W-:-:S07]  /*06c0*/  IMAD.MOV.U32 R12, RZ, RZ, R4 ;  /* 0x000000ffff0c7224 */ /* 0x000fce00078e0004 */
.L_x_4:
[----:B------:R-:W-:Y:S05]  /*06d0*/  BSYNC.RECONVERGENT B1 ;  /* 0x0000000000017941 */ /* 0x000fea0003800200 */
.L_x_2:
[----:B------:R-:W-:Y:S02]  /*06e0*/  IMAD.MOV.U32 R7, RZ, RZ, 0x0 ;  /* 0x00000000ff077424 */ /* 0x000fe400078e00ff */
[----:B------:R-:W-:Y:S02]  /*06f0*/  IMAD.MOV.U32 R2, RZ, RZ, R12 ;  /* 0x000000ffff027224 */ /* 0x000fe400078e000c */
[----:B------:R-:W-:Y:S01]  /*0700*/  IMAD.MOV.U32 R3, RZ, RZ, R13 ;  /* 0x000000ffff037224 */ /* 0x000fe200078e000d */
[----:B------:R-:W-:Y:S06]  /*0710*/  RET.REL.NODEC R6 `(_Z12calculate_pidPd) ;  /* 0xfffffff806387950 */ /* 0x000fec0003c3ffff */
.L_x_6:
[----:B------:R-:W-:-:S00]  /*0720*/  BRA `(.L_x_6) ;  /* 0xfffffffc00fc7947 */ /* 0x000fc0000383ffff */
[----:B------:R-:W-:-:S00]  /*0730*/  NOP ;  /* 0x0000000000007918 */ /* 0x000fc00000000000 */
        /* <DEDUP_REMOVED lines=12> */
.L_x_7:


//--------------------- .nv.shared.reserved.0     --------------------------
	.section	.nv.shared.reserved.0,"aw",@nobits
	.weak		__nv_reservedSMEM_offset_0_alias
	.size		__nv_reservedSMEM_offset_0_alias, 0, 64
	.other		__nv_reservedSMEM_offset_0_alias,@"STO_CUDA_RESERVED_SHARED STV_DEFAULT"
__nv_reservedSMEM_offset_0_alias:
	.zero		0
	.zero		64


//--------------------- .nv.constant0._Z12calculate_pidPd --------------------------
	.section	.nv.constant0._Z12calculate_pidPd,"a",@progbits
	.sectionflags	@""
	.align	4
.nv.constant0._Z12calculate_pidPd:
	.zero		912


//--------------------- SYMBOLS --------------------------

	.type		.nv.reservedSmem.offset0,@object
	.size		.nv.reservedSmem.offset0,0x4
